//
// Generated by NVIDIA NVVM Compiler
//
// Compiler Build ID: CL-36424714
// Cuda compilation tools, release 13.0, V13.0.88
// Based on NVVM 20.0.0
//

.version 9.0
.target sm_100
.address_size 64

	// .globl	_Z6conv1dPiS_S_

.visible .entry _Z6conv1dPiS_S_(
	.param .u64 .ptr .align 1 _Z6conv1dPiS_S__param_0,
	.param .u64 .ptr .align 1 _Z6conv1dPiS_S__param_1,
	.param .u64 .ptr .align 1 _Z6conv1dPiS_S__param_2
)
{
	.reg .pred 	%p<3>;
	.reg .b32 	%r<62>;
	.reg .b64 	%rd<16>;

	ld.param.u64 	%rd5, [_Z6conv1dPiS_S__param_0];
	ld.param.u64 	%rd6, [_Z6conv1dPiS_S__param_1];
	ld.param.u64 	%rd7, [_Z6conv1dPiS_S__param_2];
	mov.u32 	%r8, %ctaid.x;
	mov.u32 	%r9, %ntid.x;
	mov.u32 	%r10, %tid.x;
	mad.lo.s32 	%r1, %r8, %r9, %r10;
	setp.gt.s32 	%p1, %r1, 3072;
	@%p1 bra 	$L__BB0_4;
	cvta.to.global.u64 	%rd8, %rd5;
	add.s64 	%rd1, %rd8, 32;
	cvta.to.global.u64 	%rd9, %rd6;
	add.s64 	%rd15, %rd9, 32;
	mov.b32 	%r60, 0;
	mov.u32 	%r59, %r1;
	mov.u32 	%r61, %r60;
$L__BB0_2:
	mul.wide.s32 	%rd10, %r59, 4;
	add.s64 	%rd11, %rd1, %rd10;
	ld.global.u32 	%r12, [%rd11+-32];
	ld.global.u32 	%r13, [%rd15+-32];
	mad.lo.s32 	%r14, %r13, %r12, %r61;
	ld.global.u32 	%r15, [%rd11+-28];
	ld.global.u32 	%r16, [%rd15+-28];
	mad.lo.s32 	%r17, %r16, %r15, %r14;
	ld.global.u32 	%r18, [%rd11+-24];
	ld.global.u32 	%r19, [%rd15+-24];
	mad.lo.s32 	%r20, %r19, %r18, %r17;
	ld.global.u32 	%r21, [%rd11+-20];
	ld.global.u32 	%r22, [%rd15+-20];
	mad.lo.s32 	%r23, %r22, %r21, %r20;
	ld.global.u32 	%r24, [%rd11+-16];
	ld.global.u32 	%r25, [%rd15+-16];
	mad.lo.s32 	%r26, %r25, %r24, %r23;
	ld.global.u32 	%r27, [%rd11+-12];
	ld.global.u32 	%r28, [%rd15+-12];
	mad.lo.s32 	%r29, %r28, %r27, %r26;
	ld.global.u32 	%r30, [%rd11+-8];
	ld.global.u32 	%r31, [%rd15+-8];
	mad.lo.s32 	%r32, %r31, %r30, %r29;
	ld.global.u32 	%r33, [%rd11+-4];
	ld.global.u32 	%r34, [%rd15+-4];
	mad.lo.s32 	%r35, %r34, %r33, %r32;
	ld.global.u32 	%r36, [%rd11];
	ld.global.u32 	%r37, [%rd15];
	mad.lo.s32 	%r38, %r37, %r36, %r35;
	ld.global.u32 	%r39, [%rd11+4];
	ld.global.u32 	%r40, [%rd15+4];
	mad.lo.s32 	%r41, %r40, %r39, %r38;
	ld.global.u32 	%r42, [%rd11+8];
	ld.global.u32 	%r43, [%rd15+8];
	mad.lo.s32 	%r44, %r43, %r42, %r41;
	ld.global.u32 	%r45, [%rd11+12];
	ld.global.u32 	%r46, [%rd15+12];
	mad.lo.s32 	%r47, %r46, %r45, %r44;
	ld.global.u32 	%r48, [%rd11+16];
	ld.global.u32 	%r49, [%rd15+16];
	mad.lo.s32 	%r50, %r49, %r48, %r47;
	ld.global.u32 	%r51, [%rd11+20];
	ld.global.u32 	%r52, [%rd15+20];
	mad.lo.s32 	%r53, %r52, %r51, %r50;
	ld.global.u32 	%r54, [%rd11+24];
	ld.global.u32 	%r55, [%rd15+24];
	mad.lo.s32 	%r56, %r55, %r54, %r53;
	ld.global.u32 	%r57, [%rd11+28];
	ld.global.u32 	%r58, [%rd15+28];
	mad.lo.s32 	%r61, %r58, %r57, %r56;
	add.s32 	%r60, %r60, 16;
	add.s32 	%r59, %r59, 16;
	add.s64 	%rd15, %rd15, 64;
	setp.ne.s32 	%p2, %r60, 1024;
	@%p2 bra 	$L__BB0_2;
	cvta.to.global.u64 	%rd12, %rd7;
	mul.wide.s32 	%rd13, %r1, 4;
	add.s64 	%rd14, %rd12, %rd13;
	st.global.u32 	[%rd14], %r61;
$L__BB0_4:
	ret;

}


// ===== COMPILED SASS (sm_100) =====

	.target	sm_100

	.elftype	@"ET_EXEC"


//--------------------- .note.nv.tkinfo           --------------------------
	.section	.note.nv.tkinfo,"",@"SHT_NOTE"
	.sectionflags	@"SHF_NOTE_NV_TKINFO"
	.tkinfo
        /*0018*/ 	.word	0x00000002
        /*0030*/ 	.string	""
        /*0030*/ 	.string	"ptxas"
        /*0030*/ 	.string	"Cuda compilation tools, release 13.0, V13.0.88"
        /*0030*/ 	.string	"Build cuda_13.0.r13.0/compiler.36424714_0"
        /*0030*/ 	.string	"-arch sm_100 -m 64 "



//--------------------- .note.nv.cuinfo           --------------------------
	.section	.note.nv.cuinfo,"",@"SHT_NOTE"
	.sectionflags	@"SHF_NOTE_NV_CUINFO"
        /*0018*/ 	.short	0x0002
        /*001a*/ 	.short	0x0064
        /*001c*/ 	.short	0x0082
	.zero		2


//--------------------- .nv.info                  --------------------------
	.section	.nv.info,"",@"SHT_CUDA_INFO"
	.align	4


	//----- nvinfo : EIATTR_REGCOUNT
	.align		4
        /*0000*/ 	.byte	0x04, 0x2f
        /*0002*/ 	.short	(.L_1 - .L_0)
	.align		4
.L_0:
        /*0004*/ 	.word	index@(_Z6conv1dPiS_S_)
        /*0008*/ 	.word	0x0000001e


	//----- nvinfo : EIATTR_FRAME_SIZE
	.align		4
.L_1:
        /*000c*/ 	.byte	0x04, 0x11
        /*000e*/ 	.short	(.L_3 - .L_2)
	.align		4
.L_2:
        /*0010*/ 	.word	index@(_Z6conv1dPiS_S_)
        /*0014*/ 	.word	0x00000000


	//----- nvinfo : EIATTR_MIN_STACK_SIZE
	.align		4
.L_3:
        /*0018*/ 	.byte	0x04, 0x12
        /*001a*/ 	.short	(.L_5 - .L_4)
	.align		4
.L_4:
        /*001c*/ 	.word	index@(_Z6conv1dPiS_S_)
        /*0020*/ 	.word	0x00000000
.L_5:


//--------------------- .nv.compat                --------------------------
	.section	.nv.compat,"",@"SHT_CUDA_COMPAT_INFO"
	.align	4
        /*0000*/ 	.byte	0x02, 0x09, 0x00, 0x00, 0x02, 0x02, 0x01, 0x00, 0x02, 0x05, 0x05, 0x00, 0x03, 0x07, 0x01, 0x01
        /*0010*/ 	.byte	0x02, 0x03, 0x00, 0x00, 0x02, 0x06, 0x01, 0x00, 0x04, 0x0b, 0x08, 0x00, 0x09, 0x00, 0x00, 0x00
        /*0020*/ 	.byte	0x00, 0x00, 0x00, 0x00


//--------------------- .nv.info._Z6conv1dPiS_S_  --------------------------
	.section	.nv.info._Z6conv1dPiS_S_,"",@"SHT_CUDA_INFO"
	.sectionflags	@""
	.align	4


	//----- nvinfo : EIATTR_CUDA_API_VERSION
	.align		4
        /*0000*/ 	.byte	0x04, 0x37
        /*0002*/ 	.short	(.L_7 - .L_6)
.L_6:
        /*0004*/ 	.word	0x00000082


	//----- nvinfo : EIATTR_KPARAM_INFO
	.align		4
.L_7:
        /*0008*/ 	.byte	0x04, 0x17
        /*000a*/ 	.short	(.L_9 - .L_8)
.L_8:
        /*000c*/ 	.word	0x00000000
        /*0010*/ 	.short	0x0002
        /*0012*/ 	.short	0x0010
        /*0014*/ 	.byte	0x00, 0xf5, 0x21, 0x00


	//----- nvinfo : EIATTR_KPARAM_INFO
	.align		4
.L_9:
        /*0018*/ 	.byte	0x04, 0x17
        /*001a*/ 	.short	(.L_11 - .L_10)
.L_10:
        /*001c*/ 	.word	0x00000000
        /*0020*/ 	.short	0x0001
        /*0022*/ 	.short	0x0008
        /*0024*/ 	.byte	0x00, 0xf5, 0x21, 0x00


	//----- nvinfo : EIATTR_KPARAM_INFO
	.align		4
.L_11:
        /*0028*/ 	.byte	0x04, 0x17
        /*002a*/ 	.short	(.L_13 - .L_12)
.L_12:
        /*002c*/ 	.word	0x00000000
        /*0030*/ 	.short	0x0000
        /*0032*/ 	.short	0x0000
        /*0034*/ 	.byte	0x00, 0xf5, 0x21, 0x00


	//----- nvinfo : EIATTR_SPARSE_MMA_MASK
	.align		4
.L_13:
        /*0038*/ 	.byte	0x03, 0x50
        /*003a*/ 	.short	0x0000


	//----- nvinfo : EIATTR_MAXREG_COUNT
	.align		4
        /*003c*/ 	.byte	0x03, 0x1b
        /*003e*/ 	.short	0x00ff


	//----- nvinfo : EIATTR_MERCURY_ISA_VERSION
	.align		4
        /*0040*/ 	.byte	0x03, 0x5f
        /*0042*/ 	.short	0x0101


	//----- nvinfo : EIATTR_VRC_CTA_INIT_COUNT
	.align		4
        /*0044*/ 	.byte	0x02, 0x4a
	.zero		1
	.zero		1


	//----- nvinfo : EIATTR_EXIT_INSTR_OFFSETS
	.align		4
        /*0048*/ 	.byte	0x04, 0x1c
        /*004a*/ 	.short	(.L_15 - .L_14)


	//   ....[0]....
.L_14:
        /*004c*/ 	.word	0x00000060


	//   ....[1]....
        /*0050*/ 	.word	0x000004e0


	//----- nvinfo : EIATTR_CBANK_PARAM_SIZE
	.align		4
.L_15:
        /*0054*/ 	.byte	0x03, 0x19
        /*0056*/ 	.short	0x0018


	//----- nvinfo : EIATTR_PARAM_CBANK
	.align		4
        /*0058*/ 	.byte	0x04, 0x0a
        /*005a*/ 	.short	(.L_17 - .L_16)
	.align		4
.L_16:
        /*005c*/ 	.word	index@(.nv.constant0._Z6conv1dPiS_S_)
        /*0060*/ 	.short	0x0380
        /*0062*/ 	.short	0x0018


	//----- nvinfo : EIATTR_SW_WAR
	.align		4
.L_17:
        /*0064*/ 	.byte	0x04, 0x36
        /*0066*/ 	.short	(.L_19 - .L_18)
.L_18:
        /*0068*/ 	.word	0x00000008
.L_19:


//--------------------- .nv.callgraph             --------------------------
	.section	.nv.callgraph,"",@"SHT_CUDA_CALLGRAPH"
	.align	4
	.sectionentsize	8
	.align		4
        /*0000*/ 	.word	0x00000000
	.align		4
        /*0004*/ 	.word	0xffffffff
	.align		4
        /*0008*/ 	.word	0x00000000
	.align		4
        /*000c*/ 	.word	0xfffffffe
	.align		4
        /*0010*/ 	.word	0x00000000
	.align		4
        /*0014*/ 	.word	0xfffffffd
	.align		4
        /*0018*/ 	.word	0x00000000
	.align		4
        /*001c*/ 	.word	0xfffffffc


//--------------------- .text._Z6conv1dPiS_S_     --------------------------
	.section	.text._Z6conv1dPiS_S_,"ax",@progbits
	.align	128
        .global         _Z6conv1dPiS_S_
        .type           _Z6conv1dPiS_S_,@function
        .size           _Z6conv1dPiS_S_,(.L_x_2 - _Z6conv1dPiS_S_)
        .other          _Z6conv1dPiS_S_,@"STO_CUDA_ENTRY STV_DEFAULT"
_Z6conv1dPiS_S_:
.text._Z6conv1dPiS_S_:
[----:B------:R-:W-:Y:S01]  /*0000*/  LDC R1, c[0x0][0x37c] ;  /* 0x0000df00ff017b82 */ /* 0x000fe20000000800 */
[----:B------:R-:W0:Y:S07]  /*0010*/  S2R R3, SR_TID.X ;  /* 0x0000000000037919 */ /* 0x000e2e0000002100 */
[----:B------:R-:W0:Y:S08]  /*0020*/  S2UR UR4, SR_CTAID.X ;  /* 0x00000000000479c3 */ /* 0x000e300000002500 */
[----:B------:R-:W0:Y:S02]  /*0030*/  LDC R0, c[0x0][0x360] ;  /* 0x0000d800ff007b82 */ /* 0x000e240000000800 */
[----:B0-----:R-:W-:-:S05]  /*0040*/  IMAD R0, R0, UR4, R3 ;  /* 0x0000000400007c24 */ /* 0x001fca000f8e0203 */
[----:B------:R-:W-:-:S13]  /*0050*/  ISETP.GT.AND P0, PT, R0, 0xc00, PT ;  /* 0x00000c000000780c */ /* 0x000fda0003f04270 */
[----:B------:R-:W-:Y:S05]  /*0060*/  @P0 EXIT ;  /* 0x000000000000094d */ /* 0x000fea0003800000 */
[----:B------:R-:W0:Y:S01]  /*0070*/  LDCU.128 UR8, c[0x0][0x380] ;  /* 0x00007000ff0877ac */ /* 0x000e220008000c00 */
[----:B------:R-:W-:Y:S01]  /*0080*/  HFMA2 R15, -RZ, RZ, 0, 0 ;  /* 0x00000000ff0f7431 */ /* 0x000fe200000001ff */
[----:B------:R-:W-:Y:S01]  /*0090*/  MOV R6, R0 ;  /* 0x0000000000067202 */ /* 0x000fe20000000f00 */
[----:B------:R-:W1:Y:S01]  /*00a0*/  LDCU.64 UR12, c[0x0][0x358] ;  /* 0x00006b00ff0c77ac */ /* 0x000e620008000a00 */
[----:B0-----:R-:W-:Y:S02]  /*00b0*/  UIADD3 UR4, UP1, UPT, UR10, 0x20, URZ ;  /* 0x000000200a047890 */ /* 0x001fe4000ff3e0ff */
[----:B------:R-:W-:Y:S02]  /*00c0*/  UIADD3 UR6, UP0, UPT, UR8, 0x20, URZ ;  /* 0x0000002008067890 */ /* 0x000fe4000ff1e0ff */
[----:B------:R-:W-:Y:S02]  /*00d0*/  UIADD3.X UR5, UPT, UPT, URZ, UR11, URZ, UP1, !UPT ;  /* 0x0000000bff057290 */ /* 0x000fe40008ffe4ff */
[----:B------:R-:W-:Y:S01]  /*00e0*/  MOV R2, UR4 ;  /* 0x0000000400027c02 */ /* 0x000fe20008000f00 */
[----:B------:R-:W-:Y:S01]  /*00f0*/  UIADD3.X UR7, UPT, UPT, URZ, UR9, URZ, UP0, !UPT ;  /* 0x00000009ff077290 */ /* 0x000fe200087fe4ff */
[----:B------:R-:W-:-:S02]  /*0100*/  UMOV UR4, URZ ;  /* 0x000000ff00047c82 */ /* 0x000fc40008000000 */
[----:B-1----:R-:W-:-:S09]  /*0110*/  MOV R3, UR5 ;  /* 0x0000000500037c02 */ /* 0x002fd20008000f00 */
.L_x_0:
[----:B------:R-:W-:Y:S01]  /*0120*/  MOV R4, UR6 ;  /* 0x0000000600047c02 */ /* 0x000fe20008000f00 */
[----:B------:R-:W2:Y:S01]  /*0130*/  LDG.E R17, desc[UR12][R2.64+-0x20] ;  /* 0xffffe00c02117981 */ /* 0x000ea2000c1e1900 */
[----:B------:R-:W-:-:S03]  /*0140*/  MOV R5, UR7 ;  /* 0x0000000700057c02 */ /* 0x000fc60008000f00 */
[----:B------:R-:W3:Y:S01]  /*0150*/  LDG.E R26, desc[UR12][R2.64+-0x1c] ;  /* 0xffffe40c021a7981 */ /* 0x000ee2000c1e1900 */
[----:B------:R-:W-:-:S03]  /*0160*/  IMAD.WIDE R4, R6, 0x4, R4 ;  /* 0x0000000406047825 */ /* 0x000fc600078e0204 */
[----:B------:R-:W4:Y:S04]  /*0170*/  LDG.E R19, desc[UR12][R2.64+-0x18] ;  /* 0xffffe80c02137981 */ /* 0x000f28000c1e1900 */
[----:B------:R-:W2:Y:S04]  /*0180*/  LDG.E R16, desc[UR12][R4.64+-0x20] ;  /* 0xffffe00c04107981 */ /* 0x000ea8000c1e1900 */
[----:B------:R-:W3:Y:S04]  /*0190*/  LDG.E R25, desc[UR12][R4.64+-0x1c] ;  /* 0xffffe40c04197981 */ /* 0x000ee8000c1e1900 */
[----:B------:R-:W4:Y:S04]  /*01a0*/  LDG.E R20, desc[UR12][R4.64+-0x18] ;  /* 0xffffe80c04147981 */ /* 0x000f28000c1e1900 */
[----:B------:R-:W5:Y:S04]  /*01b0*/  LDG.E R22, desc[UR12][R2.64+-0x14] ;  /* 0xffffec0c02167981 */ /* 0x000f68000c1e1900 */
        /* <DEDUP_REMOVED lines=11> */
[----:B------:R-:W5:Y:S01]  /*0270*/  LDG.E R18, desc[UR12][R2.64+0x4] ;  /* 0x0000040c02127981 */ /* 0x000f62000c1e1900 */
[----:B--2---:R-:W-:-:S03]  /*0280*/  IMAD R16, R16, R17, R15 ;  /* 0x0000001110107224 */ /* 0x004fc600078e020f */
[----:B------:R-:W2:Y:S01]  /*0290*/  LDG.E R17, desc[UR12][R4.64+0x4] ;  /* 0x0000040c04117981 */ /* 0x000ea2000c1e1900 */
[----:B---3--:R-:W-:-:S03]  /*02a0*/  IMAD R25, R25, R26, R16 ;  /* 0x0000001a19197224 */ /* 0x008fc600078e0210 */
[----:B------:R-:W3:Y:S04]  /*02b0*/  LDG.E R16, desc[UR12][R2.64+0x8] ;  /* 0x0000080c02107981 */ /* 0x000ee8000c1e1900 */
[----:B------:R-:W3:Y:S01]  /*02c0*/  LDG.E R15, desc[UR12][R4.64+0x8] ;  /* 0x0000080c040f7981 */ /* 0x000ee2000c1e1900 */
[----:B----4-:R-:W-:-:S03]  /*02d0*/  IMAD R25, R20, R19, R25 ;  /* 0x0000001314197224 */ /* 0x010fc600078e0219 */
[----:B------:R-:W4:Y:S04]  /*02e0*/  LDG.E R20, desc[UR12][R2.64+0xc] ;  /* 0x00000c0c02147981 */ /* 0x000f28000c1e1900 */
[----:B------:R-:W4:Y:S01]  /*02f0*/  LDG.E R19, desc[UR12][R4.64+0xc] ;  /* 0x00000c0c04137981 */ /* 0x000f22000c1e1900 */
[----:B-----5:R-:W-:-:S03]  /*0300*/  IMAD R25, R21, R22, R25 ;  /* 0x0000001615197224 */ /* 0x020fc600078e0219 */
[----:B------:R-:W5:Y:S04]  /*0310*/  LDG.E R22, desc[UR12][R2.64+0x10] ;  /* 0x0000100c02167981 */ /* 0x000f68000c1e1900 */
[----:B------:R-:W5:Y:S01]  /*0320*/  LDG.E R21, desc[UR12][R4.64+0x10] ;  /* 0x0000100c04157981 */ /* 0x000f62000c1e1900 */
[----:B------:R-:W-:-:S03]  /*0330*/  IMAD R25, R24, R23, R25 ;  /* 0x0000001718197224 */ /* 0x000fc600078e0219 */
[----:B------:R-:W5:Y:S04]  /*0340*/  LDG.E R24, desc[UR12][R2.64+0x14] ;  /* 0x0000140c02187981 */ /* 0x000f68000c1e1900 */
[----:B------:R-:W5:Y:S01]  /*0350*/  LDG.E R23, desc[UR12][R4.64+0x14] ;  /* 0x0000140c04177981 */ /* 0x000f62000c1e1900 */
[----:B------:R-:W-:-:S03]  /*0360*/  IMAD R27, R13, R14, R25 ;  /* 0x0000000e0d1b7224 */ /* 0x000fc600078e0219 */
[----:B------:R-:W5:Y:S04]  /*0370*/  LDG.E R13, desc[UR12][R2.64+0x18] ;  /* 0x0000180c020d7981 */ /* 0x000f68000c1e1900 */
[----:B------:R-:W5:Y:S04]  /*0380*/  LDG.E R14, desc[UR12][R4.64+0x18] ;  /* 0x0000180c040e7981 */ /* 0x000f68000c1e1900 */
[----:B------:R-:W5:Y:S04]  /*0390*/  LDG.E R25, desc[UR12][R4.64+0x1c] ;  /* 0x00001c0c04197981 */ /* 0x000f68000c1e1900 */
[----:B------:R0:W5:Y:S01]  /*03a0*/  LDG.E R26, desc[UR12][R2.64+0x1c] ;  /* 0x00001c0c021a7981 */ /* 0x000162000c1e1900 */
[----:B------:R-:W-:-:S04]  /*03b0*/  IMAD R7, R7, R8, R27 ;  /* 0x0000000807077224 */ /* 0x000fc800078e021b */
[----:B------:R-:W-:-:S04]  /*03c0*/  IMAD R7, R12, R9, R7 ;  /* 0x000000090c077224 */ /* 0x000fc800078e0207 */
[----:B------:R-:W-:Y:S01]  /*03d0*/  IMAD R7, R10, R11, R7 ;  /* 0x0000000b0a077224 */ /* 0x000fe200078e0207 */
[----:B------:R-:W-:-:S04]  /*03e0*/  UIADD3 UR4, UPT, UPT, UR4, 0x10, URZ ;  /* 0x0000001004047890 */ /* 0x000fc8000fffe0ff */
[----:B------:R-:W-:Y:S01]  /*03f0*/  UISETP.NE.AND UP0, UPT, UR4, 0x400, UPT ;  /* 0x000004000400788c */ /* 0x000fe2000bf05270 */
[----:B0-----:R-:W-:Y:S02]  /*0400*/  IADD3 R2, P0, PT, R2, 0x40, RZ ;  /* 0x0000004002027810 */ /* 0x001fe40007f1e0ff */
[----:B------:R-:W-:Y:S02]  /*0410*/  IADD3 R6, PT, PT, R6, 0x10, RZ ;  /* 0x0000001006067810 */ /* 0x000fe40007ffe0ff */
[----:B------:R-:W-:Y:S01]  /*0420*/  IADD3.X R3, PT, PT, RZ, R3, RZ, P0, !PT ;  /* 0x00000003ff037210 */ /* 0x000fe200007fe4ff */
[----:B--2---:R-:W-:-:S04]  /*0430*/  IMAD R7, R17, R18, R7 ;  /* 0x0000001211077224 */ /* 0x004fc800078e0207 */
[----:B---3--:R-:W-:-:S04]  /*0440*/  IMAD R7, R15, R16, R7 ;  /* 0x000000100f077224 */ /* 0x008fc800078e0207 */
[----:B----4-:R-:W-:-:S04]  /*0450*/  IMAD R7, R19, R20, R7 ;  /* 0x0000001413077224 */ /* 0x010fc800078e0207 */
[----:B-----5:R-:W-:-:S04]  /*0460*/  IMAD R7, R21, R22, R7 ;  /* 0x0000001615077224 */ /* 0x020fc800078e0207 */
[----:B------:R-:W-:-:S04]  /*0470*/  IMAD R7, R23, R24, R7 ;  /* 0x0000001817077224 */ /* 0x000fc800078e0207 */
[----:B------:R-:W-:-:S04]  /*0480*/  IMAD R7, R14, R13, R7 ;  /* 0x0000000d0e077224 */ /* 0x000fc800078e0207 */
[----:B------:R-:W-:Y:S01]  /*0490*/  IMAD R15, R25, R26, R7 ;  /* 0x0000001a190f7224 */ /* 0x000fe200078e0207 */
[----:B------:R-:W-:Y:S06]  /*04a0*/  BRA.U UP0, `(.L_x_0) ;  /* 0xfffffffd001c7547 */ /* 0x000fec000b83ffff */
[----:B------:R-:W0:Y:S02]  /*04b0*/  LDC.64 R2, c[0x0][0x390] ;  /* 0x0000e400ff027b82 */ /* 0x000e240000000a00 */
[----:B0-----:R-:W-:-:S05]  /*04c0*/  IMAD.WIDE R2, R0, 0x4, R2 ;  /* 0x0000000400027825 */ /* 0x001fca00078e0202 */
[----:B------:R-:W-:Y:S01]  /*04d0*/  STG.E desc[UR12][R2.64], R15 ;  /* 0x0000000f02007986 */ /* 0x000fe2000c10190c */
[----:B------:R-:W-:Y:S05]  /*04e0*/  EXIT ;  /* 0x000000000000794d */ /* 0x000fea0003800000 */
.L_x_1:
[----:B------:R-:W-:-:S00]  /*04f0*/  BRA `(.L_x_1) ;  /* 0xfffffffc00fc7947 */ /* 0x000fc0000383ffff */
[----:B------:R-:W-:-:S00]  /*0500*/  NOP ;  /* 0x0000000000007918 */ /* 0x000fc00000000000 */
[----:B------:R-:W-:-:S00]  /*0510*/  NOP ;  /* 0x0000000000007918 */ /* 0x000fc00000000000 */
[----:B------:R-:W-:-:S00]  /*0520*/  NOP ;  /* 0x0000000000007918 */ /* 0x000fc00000000000 */
[----:B------:R-:W-:-:S00]  /*0530*/  NOP ;  /* 0x0000000000007918 */ /* 0x000fc00000000000 */
[----:B------:R-:W-:-:S00]  /*0540*/  NOP ;  /* 0x0000000000007918 */ /* 0x000fc00000000000 */
[----:B------:R-:W-:-:S00]  /*0550*/  NOP ;  /* 0x0000000000007918 */ /* 0x000fc00000000000 */
[----:B------:R-:W-:-:S00]  /*0560*/  NOP ;  /* 0x0000000000007918 */ /* 0x000fc00000000000 */
[----:B------:R-:W-:-:S00]  /*0570*/  NOP ;  /* 0x0000000000007918 */ /* 0x000fc00000000000 */
.L_x_2:


//--------------------- .nv.shared.reserved.0     --------------------------
	.section	.nv.shared.reserved.0,"aw",@nobits
	.weak		__nv_reservedSMEM_offset_0_alias
	.size		__nv_reservedSMEM_offset_0_alias, 0, 64
	.other		__nv_reservedSMEM_offset_0_alias,@"STO_CUDA_RESERVED_SHARED STV_DEFAULT"
__nv_reservedSMEM_offset_0_alias:
	.zero		0
	.zero		64


//--------------------- .nv.constant0._Z6conv1dPiS_S_ --------------------------
	.section	.nv.constant0._Z6conv1dPiS_S_,"a",@progbits
	.sectionflags	@""
	.align	4
.nv.constant0._Z6conv1dPiS_S_:
	.zero		920


//--------------------- SYMBOLS --------------------------

	.type		.nv.reservedSmem.offset0,@object
	.size		.nv.reservedSmem.offset0,0x4
